//
// Generated by NVIDIA NVVM Compiler
//
// Compiler Build ID: CL-36424714
// Cuda compilation tools, release 13.0, V13.0.88
// Based on NVVM 20.0.0
//

.version 9.0
.target sm_100
.address_size 64

	// .globl	_Z22histogram_range_kernelPKhmPjii
.extern .shared .align 16 .b8 s_hist[];

.visible .entry _Z22histogram_range_kernelPKhmPjii(
	.param .u64 .ptr .align 1 _Z22histogram_range_kernelPKhmPjii_param_0,
	.param .u64 _Z22histogram_range_kernelPKhmPjii_param_1,
	.param .u64 .ptr .align 1 _Z22histogram_range_kernelPKhmPjii_param_2,
	.param .u32 _Z22histogram_range_kernelPKhmPjii_param_3,
	.param .u32 _Z22histogram_range_kernelPKhmPjii_param_4
)
{
	.reg .pred 	%p<10>;
	.reg .b16 	%rs<2>;
	.reg .b32 	%r<31>;
	.reg .b64 	%rd<18>;

	ld.param.u64 	%rd8, [_Z22histogram_range_kernelPKhmPjii_param_0];
	ld.param.u64 	%rd9, [_Z22histogram_range_kernelPKhmPjii_param_1];
	ld.param.u64 	%rd10, [_Z22histogram_range_kernelPKhmPjii_param_2];
	ld.param.u32 	%r12, [_Z22histogram_range_kernelPKhmPjii_param_3];
	ld.param.u32 	%r13, [_Z22histogram_range_kernelPKhmPjii_param_4];
	sub.s32 	%r1, %r13, %r12;
	setp.lt.s32 	%p1, %r1, 0;
	@%p1 bra 	$L__BB0_14;
	mov.u32 	%r30, %tid.x;
	setp.gt.u32 	%p2, %r30, %r1;
	@%p2 bra 	$L__BB0_4;
	mov.u32 	%r3, %ntid.x;
	mov.u32 	%r15, s_hist;
	mov.u32 	%r29, %r30;
$L__BB0_3:
	shl.b32 	%r14, %r29, 2;
	add.s32 	%r16, %r15, %r14;
	mov.b32 	%r17, 0;
	st.shared.u32 	[%r16], %r17;
	add.s32 	%r29, %r29, %r3;
	setp.le.s32 	%p3, %r29, %r1;
	@%p3 bra 	$L__BB0_3;
$L__BB0_4:
	bar.sync 	0;
	mov.u32 	%r18, %ctaid.x;
	mov.u32 	%r6, %ntid.x;
	cvt.u64.u32 	%rd1, %r6;
	mul.wide.u32 	%rd11, %r18, %r6;
	cvt.u64.u32 	%rd12, %r30;
	add.s64 	%rd17, %rd11, %rd12;
	setp.ge.u64 	%p4, %rd17, %rd9;
	@%p4 bra 	$L__BB0_9;
	add.s32 	%r7, %r1, 1;
	cvta.to.global.u64 	%rd3, %rd8;
	mov.u32 	%r19, %nctaid.x;
	cvt.u64.u32 	%rd13, %r19;
	mul.lo.s64 	%rd4, %rd1, %rd13;
	mov.u32 	%r22, s_hist;
$L__BB0_6:
	add.s64 	%rd14, %rd3, %rd17;
	ld.global.nc.u8 	%rs1, [%rd14];
	cvt.u32.u8 	%r20, %rs1;
	sub.s32 	%r8, %r20, %r12;
	setp.ge.u32 	%p5, %r8, %r7;
	@%p5 bra 	$L__BB0_8;
	shl.b32 	%r21, %r8, 2;
	add.s32 	%r23, %r22, %r21;
	atom.shared.add.u32 	%r24, [%r23], 1;
$L__BB0_8:
	add.s64 	%rd17, %rd17, %rd4;
	setp.lt.u64 	%p6, %rd17, %rd9;
	@%p6 bra 	$L__BB0_6;
$L__BB0_9:
	setp.gt.u32 	%p7, %r30, %r1;
	bar.sync 	0;
	@%p7 bra 	$L__BB0_14;
	cvta.to.global.u64 	%rd7, %rd10;
	mov.u32 	%r26, s_hist;
$L__BB0_11:
	shl.b32 	%r25, %r30, 2;
	add.s32 	%r27, %r26, %r25;
	ld.shared.u32 	%r10, [%r27];
	setp.eq.s32 	%p8, %r10, 0;
	@%p8 bra 	$L__BB0_13;
	mul.wide.s32 	%rd15, %r30, 4;
	add.s64 	%rd16, %rd7, %rd15;
	atom.global.add.u32 	%r28, [%rd16], %r10;
$L__BB0_13:
	add.s32 	%r30, %r30, %r6;
	setp.le.s32 	%p9, %r30, %r1;
	@%p9 bra 	$L__BB0_11;
$L__BB0_14:
	ret;

}


// ===== COMPILED SASS (sm_100) =====

	.target	sm_100

	.elftype	@"ET_EXEC"


//--------------------- .note.nv.tkinfo           --------------------------
	.section	.note.nv.tkinfo,"",@"SHT_NOTE"
	.sectionflags	@"SHF_NOTE_NV_TKINFO"
	.tkinfo
        /*0018*/ 	.word	0x00000002
        /*0030*/ 	.string	""
        /*0030*/ 	.string	"ptxas"
        /*0030*/ 	.string	"Cuda compilation tools, release 13.0, V13.0.88"
        /*0030*/ 	.string	"Build cuda_13.0.r13.0/compiler.36424714_0"
        /*0030*/ 	.string	"-arch sm_100 -m 64 "



//--------------------- .note.nv.cuinfo           --------------------------
	.section	.note.nv.cuinfo,"",@"SHT_NOTE"
	.sectionflags	@"SHF_NOTE_NV_CUINFO"
        /*0018*/ 	.short	0x0002
        /*001a*/ 	.short	0x0064
        /*001c*/ 	.short	0x0082
	.zero		2


//--------------------- .nv.info                  --------------------------
	.section	.nv.info,"",@"SHT_CUDA_INFO"
	.align	4


	//----- nvinfo : EIATTR_REGCOUNT
	.align		4
        /*0000*/ 	.byte	0x04, 0x2f
        /*0002*/ 	.short	(.L_1 - .L_0)
	.align		4
.L_0:
        /*0004*/ 	.word	index@(_Z22histogram_range_kernelPKhmPjii)
        /*0008*/ 	.word	0x00000012


	//----- nvinfo : EIATTR_FRAME_SIZE
	.align		4
.L_1:
        /*000c*/ 	.byte	0x04, 0x11
        /*000e*/ 	.short	(.L_3 - .L_2)
	.align		4
.L_2:
        /*0010*/ 	.word	index@(_Z22histogram_range_kernelPKhmPjii)
        /*0014*/ 	.word	0x00000000


	//----- nvinfo : EIATTR_MIN_STACK_SIZE
	.align		4
.L_3:
        /*0018*/ 	.byte	0x04, 0x12
        /*001a*/ 	.short	(.L_5 - .L_4)
	.align		4
.L_4:
        /*001c*/ 	.word	index@(_Z22histogram_range_kernelPKhmPjii)
        /*0020*/ 	.word	0x00000000
.L_5:


//--------------------- .nv.compat                --------------------------
	.section	.nv.compat,"",@"SHT_CUDA_COMPAT_INFO"
	.align	4
        /*0000*/ 	.byte	0x02, 0x09, 0x00, 0x00, 0x02, 0x02, 0x01, 0x00, 0x02, 0x05, 0x05, 0x00, 0x03, 0x07, 0x01, 0x01
        /*0010*/ 	.byte	0x02, 0x03, 0x00, 0x00, 0x02, 0x06, 0x01, 0x00, 0x04, 0x0b, 0x08, 0x00, 0x09, 0x00, 0x00, 0x00
        /*0020*/ 	.byte	0x00, 0x00, 0x00, 0x00


//--------------------- .nv.info._Z22histogram_range_kernelPKhmPjii --------------------------
	.section	.nv.info._Z22histogram_range_kernelPKhmPjii,"",@"SHT_CUDA_INFO"
	.sectionflags	@""
	.align	4


	//----- nvinfo : EIATTR_CUDA_API_VERSION
	.align		4
        /*0000*/ 	.byte	0x04, 0x37
        /*0002*/ 	.short	(.L_7 - .L_6)
.L_6:
        /*0004*/ 	.word	0x00000082


	//----- nvinfo : EIATTR_KPARAM_INFO
	.align		4
.L_7:
        /*0008*/ 	.byte	0x04, 0x17
        /*000a*/ 	.short	(.L_9 - .L_8)
.L_8:
        /*000c*/ 	.word	0x00000000
        /*0010*/ 	.short	0x0004
        /*0012*/ 	.short	0x001c
        /*0014*/ 	.byte	0x00, 0xf0, 0x11, 0x00


	//----- nvinfo : EIATTR_KPARAM_INFO
	.align		4
.L_9:
        /*0018*/ 	.byte	0x04, 0x17
        /*001a*/ 	.short	(.L_11 - .L_10)
.L_10:
        /*001c*/ 	.word	0x00000000
        /*0020*/ 	.short	0x0003
        /*0022*/ 	.short	0x0018
        /*0024*/ 	.byte	0x00, 0xf0, 0x11, 0x00


	//----- nvinfo : EIATTR_KPARAM_INFO
	.align		4
.L_11:
        /*0028*/ 	.byte	0x04, 0x17
        /*002a*/ 	.short	(.L_13 - .L_12)
.L_12:
        /*002c*/ 	.word	0x00000000
        /*0030*/ 	.short	0x0002
        /*0032*/ 	.short	0x0010
        /*0034*/ 	.byte	0x00, 0xf5, 0x21, 0x00


	//----- nvinfo : EIATTR_KPARAM_INFO
	.align		4
.L_13:
        /*0038*/ 	.byte	0x04, 0x17
        /*003a*/ 	.short	(.L_15 - .L_14)
.L_14:
        /*003c*/ 	.word	0x00000000
        /*0040*/ 	.short	0x0001
        /*0042*/ 	.short	0x0008
        /*0044*/ 	.byte	0x00, 0xf0, 0x21, 0x00


	//----- nvinfo : EIATTR_KPARAM_INFO
	.align		4
.L_15:
        /*0048*/ 	.byte	0x04, 0x17
        /*004a*/ 	.short	(.L_17 - .L_16)
.L_16:
        /*004c*/ 	.word	0x00000000
        /*0050*/ 	.short	0x0000
        /*0052*/ 	.short	0x0000
        /*0054*/ 	.byte	0x00, 0xf5, 0x21, 0x00


	//----- nvinfo : EIATTR_SPARSE_MMA_MASK
	.align		4
.L_17:
        /*0058*/ 	.byte	0x03, 0x50
        /*005a*/ 	.short	0x0000


	//----- nvinfo : EIATTR_MAXREG_COUNT
	.align		4
        /*005c*/ 	.byte	0x03, 0x1b
        /*005e*/ 	.short	0x00ff


	//----- nvinfo : EIATTR_NUM_BARRIERS
	.align		4
        /*0060*/ 	.byte	0x02, 0x4c
        /*0062*/ 	.byte	0x01
	.zero		1


	//----- nvinfo : EIATTR_MERCURY_ISA_VERSION
	.align		4
        /*0064*/ 	.byte	0x03, 0x5f
        /*0066*/ 	.short	0x0101


	//----- nvinfo : EIATTR_VRC_CTA_INIT_COUNT
	.align		4
        /*0068*/ 	.byte	0x02, 0x4a
	.zero		1
	.zero		1


	//----- nvinfo : EIATTR_EXIT_INSTR_OFFSETS
	.align		4
        /*006c*/ 	.byte	0x04, 0x1c
        /*006e*/ 	.short	(.L_19 - .L_18)


	//   ....[0]....
.L_18:
        /*0070*/ 	.word	0x00000040


	//   ....[1]....
        /*0074*/ 	.word	0x000003e0


	//   ....[2]....
        /*0078*/ 	.word	0x000004e0


	//----- nvinfo : EIATTR_CRS_STACK_SIZE
	.align		4
.L_19:
        /*007c*/ 	.byte	0x04, 0x1e
        /*007e*/ 	.short	(.L_21 - .L_20)
.L_20:
        /*0080*/ 	.word	0x00000000


	//----- nvinfo : EIATTR_CBANK_PARAM_SIZE
	.align		4
.L_21:
        /*0084*/ 	.byte	0x03, 0x19
        /*0086*/ 	.short	0x0020


	//----- nvinfo : EIATTR_PARAM_CBANK
	.align		4
        /*0088*/ 	.byte	0x04, 0x0a
        /*008a*/ 	.short	(.L_23 - .L_22)
	.align		4
.L_22:
        /*008c*/ 	.word	index@(.nv.constant0._Z22histogram_range_kernelPKhmPjii)
        /*0090*/ 	.short	0x0380
        /*0092*/ 	.short	0x0020


	//----- nvinfo : EIATTR_SW_WAR
	.align		4
.L_23:
        /*0094*/ 	.byte	0x04, 0x36
        /*0096*/ 	.short	(.L_25 - .L_24)
.L_24:
        /*0098*/ 	.word	0x00000008
.L_25:


//--------------------- .nv.callgraph             --------------------------
	.section	.nv.callgraph,"",@"SHT_CUDA_CALLGRAPH"
	.align	4
	.sectionentsize	8
	.align		4
        /*0000*/ 	.word	0x00000000
	.align		4
        /*0004*/ 	.word	0xffffffff
	.align		4
        /*0008*/ 	.word	0x00000000
	.align		4
        /*000c*/ 	.word	0xfffffffe
	.align		4
        /*0010*/ 	.word	0x00000000
	.align		4
        /*0014*/ 	.word	0xfffffffd
	.align		4
        /*0018*/ 	.word	0x00000000
	.align		4
        /*001c*/ 	.word	0xfffffffc


//--------------------- .text._Z22histogram_range_kernelPKhmPjii --------------------------
	.section	.text._Z22histogram_range_kernelPKhmPjii,"ax",@progbits
	.align	128
        .global         _Z22histogram_range_kernelPKhmPjii
        .type           _Z22histogram_range_kernelPKhmPjii,@function
        .size           _Z22histogram_range_kernelPKhmPjii,(.L_x_12 - _Z22histogram_range_kernelPKhmPjii)
        .other          _Z22histogram_range_kernelPKhmPjii,@"STO_CUDA_ENTRY STV_DEFAULT"
_Z22histogram_range_kernelPKhmPjii:
.text._Z22histogram_range_kernelPKhmPjii:
[----:B------:R-:W-:Y:S08]  /*0000*/  LDC R1, c[0x0][0x37c] ;  /* 0x0000df00ff017b82 */ /* 0x000ff00000000800 */
[----:B------:R-:W0:Y:S02]  /*0010*/  LDC.64 R2, c[0x0][0x398] ;  /* 0x0000e600ff027b82 */ /* 0x000e240000000a00 */
[----:B0-----:R-:W-:-:S05]  /*0020*/  IMAD.IADD R3, R3, 0x1, -R2 ;  /* 0x0000000103037824 */ /* 0x001fca00078e0a02 */
[----:B------:R-:W-:-:S13]  /*0030*/  ISETP.GE.AND P0, PT, R3, RZ, PT ;  /* 0x000000ff0300720c */ /* 0x000fda0003f06270 */
[----:B------:R-:W-:Y:S05]  /*0040*/  @!P0 EXIT ;  /* 0x000000000000894d */ /* 0x000fea0003800000 */
[----:B------:R-:W0:Y:S01]  /*0050*/  S2R R0, SR_TID.X ;  /* 0x0000000000007919 */ /* 0x000e220000002100 */
[----:B------:R-:W-:Y:S01]  /*0060*/  BSSY.RECONVERGENT B0, `(.L_x_0) ;  /* 0x000000d000007945 */ /* 0x000fe20003800200 */
[----:B0-----:R-:W-:-:S13]  /*0070*/  ISETP.GT.U32.AND P0, PT, R0, R3, PT ;  /* 0x000000030000720c */ /* 0x001fda0003f04070 */
[----:B------:R-:W-:Y:S05]  /*0080*/  @P0 BRA `(.L_x_1) ;  /* 0x0000000000280947 */ /* 0x000fea0003800000 */
[----:B------:R-:W0:Y:S01]  /*0090*/  S2R R5, SR_CgaCtaId ;  /* 0x0000000000057919 */ /* 0x000e220000008800 */
[----:B------:R-:W1:Y:S01]  /*00a0*/  LDC R7, c[0x0][0x360] ;  /* 0x0000d800ff077b82 */ /* 0x000e620000000800 */
[----:B------:R-:W-:Y:S01]  /*00b0*/  MOV R2, 0x400 ;  /* 0x0000040000027802 */ /* 0x000fe20000000f00 */
[----:B------:R-:W-:-:S03]  /*00c0*/  IMAD.MOV.U32 R4, RZ, RZ, R0 ;  /* 0x000000ffff047224 */ /* 0x000fc600078e0000 */
[----:B0-----:R-:W-:-:S07]  /*00d0*/  LEA R2, R5, R2, 0x18 ;  /* 0x0000000205027211 */ /* 0x001fce00078ec0ff */
.L_x_2:
[----:B------:R-:W-:Y:S02]  /*00e0*/  IMAD R5, R4, 0x4, R2 ;  /* 0x0000000404057824 */ /* 0x000fe400078e0202 */
[----:B-1----:R-:W-:-:S03]  /*00f0*/  IMAD.IADD R4, R7, 0x1, R4 ;  /* 0x0000000107047824 */ /* 0x002fc600078e0204 */
[----:B------:R0:W-:Y:S02]  /*0100*/  STS [R5], RZ ;  /* 0x000000ff05007388 */ /* 0x0001e40000000800 */
[----:B------:R-:W-:-:S13]  /*0110*/  ISETP.GT.AND P0, PT, R4, R3, PT ;  /* 0x000000030400720c */ /* 0x000fda0003f04270 */
[----:B0-----:R-:W-:Y:S05]  /*0120*/  @!P0 BRA `(.L_x_2) ;  /* 0xfffffffc00ec8947 */ /* 0x001fea000383ffff */
.L_x_1:
[----:B------:R-:W-:Y:S05]  /*0130*/  BSYNC.RECONVERGENT B0 ;  /* 0x0000000000007941 */ /* 0x000fea0003800200 */
.L_x_0:
[----:B------:R-:W0:Y:S01]  /*0140*/  S2UR UR4, SR_CTAID.X ;  /* 0x00000000000479c3 */ /* 0x000e220000002500 */
[----:B------:R-:W1:Y:S01]  /*0150*/  LDCU.64 UR8, c[0x0][0x388] ;  /* 0x00007100ff0877ac */ /* 0x000e620008000a00 */
[----:B------:R-:W-:Y:S01]  /*0160*/  IMAD.MOV.U32 R4, RZ, RZ, R0 ;  /* 0x000000ffff047224 */ /* 0x000fe200078e0000 */
[----:B------:R-:W-:Y:S01]  /*0170*/  BSSY.RECONVERGENT B0, `(.L_x_3) ;  /* 0x0000024000007945 */ /* 0x000fe20003800200 */
[----:B------:R-:W-:Y:S01]  /*0180*/  IMAD.MOV.U32 R5, RZ, RZ, RZ ;  /* 0x000000ffff057224 */ /* 0x000fe200078e00ff */
[----:B------:R-:W2:Y:S03]  /*0190*/  LDCU.64 UR6, c[0x0][0x358] ;  /* 0x00006b00ff0677ac */ /* 0x000ea60008000a00 */
[----:B------:R-:W0:Y:S01]  /*01a0*/  LDC R9, c[0x0][0x360] ;  /* 0x0000d800ff097b82 */ /* 0x000e220000000800 */
[----:B------:R-:W3:Y:S01]  /*01b0*/  LDCU UR5, c[0x0][0x398] ;  /* 0x00007300ff0577ac */ /* 0x000ee20008000800 */
[----:B------:R-:W4:Y:S01]  /*01c0*/  LDCU.128 UR12, c[0x0][0x380] ;  /* 0x00007000ff0c77ac */ /* 0x000f220008000c00 */
[----:B0-----:R-:W-:-:S05]  /*01d0*/  IMAD.WIDE.U32 R6, R9, UR4, R4 ;  /* 0x0000000409067c25 */ /* 0x001fca000f8e0004 */
[----:B------:R-:W-:Y:S01]  /*01e0*/  BAR.SYNC.DEFER_BLOCKING 0x0 ;  /* 0x0000000000007b1d */ /* 0x000fe20000010000 */
[----:B-1----:R-:W-:-:S04]  /*01f0*/  ISETP.GE.U32.AND P0, PT, R6, UR8, PT ;  /* 0x0000000806007c0c */ /* 0x002fc8000bf06070 */
[----:B------:R-:W-:-:S13]  /*0200*/  ISETP.GE.U32.AND.EX P0, PT, R7, UR9, PT, P0 ;  /* 0x0000000907007c0c */ /* 0x000fda000bf06100 */
[----:B--234-:R-:W-:Y:S05]  /*0210*/  @P0 BRA `(.L_x_4) ;  /* 0x0000000000640947 */ /* 0x01cfea0003800000 */
[----:B------:R-:W0:Y:S01]  /*0220*/  S2R R15, SR_CgaCtaId ;  /* 0x00000000000f7919 */ /* 0x000e220000008800 */
[----:B------:R-:W1:Y:S01]  /*0230*/  LDCU UR4, c[0x0][0x370] ;  /* 0x00006e00ff0477ac */ /* 0x000e620008000800 */
[----:B------:R-:W-:Y:S01]  /*0240*/  MOV R2, 0x400 ;  /* 0x0000040000027802 */ /* 0x000fe20000000f00 */
[----:B------:R-:W-:Y:S02]  /*0250*/  IMAD.MOV.U32 R11, RZ, RZ, R6 ;  /* 0x000000ffff0b7224 */ /* 0x000fe400078e0006 */
[----:B------:R-:W-:Y:S02]  /*0260*/  IMAD.MOV.U32 R13, RZ, RZ, R7 ;  /* 0x000000ffff0d7224 */ /* 0x000fe400078e0007 */
[----:B-1----:R-:W-:Y:S01]  /*0270*/  IMAD.WIDE.U32 R4, R9, UR4, RZ ;  /* 0x0000000409047c25 */ /* 0x002fe2000f8e00ff */
[----:B------:R-:W-:-:S03]  /*0280*/  UMOV UR4, URZ ;  /* 0x000000ff00047c82 */ /* 0x000fc60008000000 */
[----:B------:R-:W-:Y:S01]  /*0290*/  VIADD R8, R5, UR4 ;  /* 0x0000000405087c36 */ /* 0x000fe20008000000 */
[----:B0-----:R-:W-:Y:S01]  /*02a0*/  LEA R10, R15, R2, 0x18 ;  /* 0x000000020f0a7211 */ /* 0x001fe200078ec0ff */
[----:B------:R-:W-:-:S07]  /*02b0*/  VIADD R2, R3, 0x1 ;  /* 0x0000000103027836 */ /* 0x000fce0000000000 */
.L_x_7:
[----:B0-----:R-:W-:-:S04]  /*02c0*/  IADD3 R6, P0, PT, R11, UR12, RZ ;  /* 0x0000000c0b067c10 */ /* 0x001fc8000ff1e0ff */
[----:B------:R-:W-:-:S05]  /*02d0*/  IADD3.X R7, PT, PT, R13, UR13, RZ, P0, !PT ;  /* 0x0000000d0d077c10 */ /* 0x000fca00087fe4ff */
[----:B------:R-:W2:Y:S01]  /*02e0*/  LDG.E.U8.CONSTANT R6, desc[UR6][R6.64] ;  /* 0x0000000606067981 */ /* 0x000ea2000c1e9100 */
[----:B------:R-:W-:Y:S01]  /*02f0*/  IADD3 R11, P1, PT, R11, R4, RZ ;  /* 0x000000040b0b7210 */ /* 0x000fe20007f3e0ff */
[----:B------:R-:W-:Y:S03]  /*0300*/  BSSY.RECONVERGENT B1, `(.L_x_5) ;  /* 0x0000009000017945 */ /* 0x000fe60003800200 */
[----:B------:R-:W-:Y:S01]  /*0310*/  ISETP.GE.U32.AND P0, PT, R11, UR14, PT ;  /* 0x0000000e0b007c0c */ /* 0x000fe2000bf06070 */
[----:B------:R-:W-:-:S05]  /*0320*/  IMAD.X R13, R13, 0x1, R8, P1 ;  /* 0x000000010d0d7824 */ /* 0x000fca00008e0608 */
[----:B------:R-:W-:Y:S01]  /*0330*/  ISETP.GE.U32.AND.EX P0, PT, R13, UR15, PT, P0 ;  /* 0x0000000f0d007c0c */ /* 0x000fe2000bf06100 */
[----:B--2---:R-:W-:-:S05]  /*0340*/  VIADD R15, R6, -UR5 ;  /* 0x80000005060f7c36 */ /* 0x004fca0008000000 */
[----:B------:R-:W-:-:S13]  /*0350*/  ISETP.GE.U32.AND P1, PT, R15, R2, PT ;  /* 0x000000020f00720c */ /* 0x000fda0003f26070 */
[----:B------:R-:W-:Y:S05]  /*0360*/  @P1 BRA `(.L_x_6) ;  /* 0x0000000000081947 */ /* 0x000fea0003800000 */
[----:B------:R-:W-:-:S05]  /*0370*/  IMAD R6, R15, 0x4, R10 ;  /* 0x000000040f067824 */ /* 0x000fca00078e020a */
[----:B------:R0:W-:Y:S02]  /*0380*/  ATOMS.POPC.INC.32 RZ, [R6+URZ] ;  /* 0x0000000006ff7f8c */ /* 0x0001e4000d8000ff */
.L_x_6:
[----:B------:R-:W-:Y:S05]  /*0390*/  BSYNC.RECONVERGENT B1 ;  /* 0x0000000000017941 */ /* 0x000fea0003800200 */
.L_x_5:
[----:B------:R-:W-:Y:S05]  /*03a0*/  @!P0 BRA `(.L_x_7) ;  /* 0xfffffffc00c48947 */ /* 0x000fea000383ffff */
.L_x_4:
[----:B------:R-:W-:Y:S05]  /*03b0*/  BSYNC.RECONVERGENT B0 ;  /* 0x0000000000007941 */ /* 0x000fea0003800200 */
.L_x_3:
[----:B------:R-:W-:Y:S01]  /*03c0*/  BAR.SYNC.DEFER_BLOCKING 0x0 ;  /* 0x0000000000007b1d */ /* 0x000fe20000010000 */
[----:B------:R-:W-:-:S13]  /*03d0*/  ISETP.GT.U32.AND P0, PT, R0, R3, PT ;  /* 0x000000030000720c */ /* 0x000fda0003f04070 */
[----:B------:R-:W-:Y:S05]  /*03e0*/  @P0 EXIT ;  /* 0x000000000000094d */ /* 0x000fea0003800000 */
[----:B------:R-:W1:Y:S01]  /*03f0*/  S2UR UR5, SR_CgaCtaId ;  /* 0x00000000000579c3 */ /* 0x000e620000008800 */
[----:B------:R-:W-:-:S07]  /*0400*/  UMOV UR4, 0x400 ;  /* 0x0000040000047882 */ /* 0x000fce0000000000 */
[----:B0-----:R-:W0:Y:S01]  /*0410*/  LDC.64 R6, c[0x0][0x390] ;  /* 0x0000e400ff067b82 */ /* 0x001e220000000a00 */
[----:B-1----:R-:W-:-:S12]  /*0420*/  ULEA UR4, UR5, UR4, 0x18 ;  /* 0x0000000405047291 */ /* 0x002fd8000f8ec0ff */
.L_x_10:
[----:B------:R-:W-:Y:S01]  /*0430*/  LEA R2, R0, UR4, 0x2 ;  /* 0x0000000400027c11 */ /* 0x000fe2000f8e10ff */
[----:B------:R-:W-:Y:S04]  /*0440*/  BSSY.RECONVERGENT B0, `(.L_x_8) ;  /* 0x0000006000007945 */ /* 0x000fe80003800200 */
[----:B-1----:R-:W1:Y:S02]  /*0450*/  LDS R11, [R2] ;  /* 0x00000000020b7984 */ /* 0x002e640000000800 */
[----:B-1----:R-:W-:-:S13]  /*0460*/  ISETP.NE.AND P0, PT, R11, RZ, PT ;  /* 0x000000ff0b00720c */ /* 0x002fda0003f05270 */
[----:B------:R-:W-:Y:S05]  /*0470*/  @!P0 BRA `(.L_x_9) ;  /* 0x0000000000088947 */ /* 0x000fea0003800000 */
[----:B0-----:R-:W-:-:S05]  /*0480*/  IMAD.WIDE R4, R0, 0x4, R6 ;  /* 0x0000000400047825 */ /* 0x001fca00078e0206 */
[----:B------:R1:W-:Y:S02]  /*0490*/  REDG.E.ADD.STRONG.GPU desc[UR6][R4.64], R11 ;  /* 0x0000000b0400798e */ /* 0x0003e4000c12e106 */
.L_x_9:
[----:B------:R-:W-:Y:S05]  /*04a0*/  BSYNC.RECONVERGENT B0 ;  /* 0x0000000000007941 */ /* 0x000fea0003800200 */
.L_x_8:
[----:B------:R-:W-:-:S05]  /*04b0*/  IMAD.IADD R0, R9, 0x1, R0 ;  /* 0x0000000109007824 */ /* 0x000fca00078e0200 */
[----:B------:R-:W-:-:S13]  /*04c0*/  ISETP.GT.AND P0, PT, R0, R3, PT ;  /* 0x000000030000720c */ /* 0x000fda0003f04270 */
[----:B------:R-:W-:Y:S05]  /*04d0*/  @!P0 BRA `(.L_x_10) ;  /* 0xfffffffc00d48947 */ /* 0x000fea000383ffff */
[----:B------:R-:W-:Y:S05]  /*04e0*/  EXIT ;  /* 0x000000000000794d */ /* 0x000fea0003800000 */
.L_x_11:
[----:B------:R-:W-:-:S00]  /*04f0*/  BRA `(.L_x_11) ;  /* 0xfffffffc00fc7947 */ /* 0x000fc0000383ffff */
[----:B------:R-:W-:-:S00]  /*0500*/  NOP ;  /* 0x0000000000007918 */ /* 0x000fc00000000000 */
[----:B------:R-:W-:-:S00]  /*0510*/  NOP ;  /* 0x0000000000007918 */ /* 0x000fc00000000000 */
[----:B------:R-:W-:-:S00]  /*0520*/  NOP ;  /* 0x0000000000007918 */ /* 0x000fc00000000000 */
[----:B------:R-:W-:-:S00]  /*0530*/  NOP ;  /* 0x0000000000007918 */ /* 0x000fc00000000000 */
[----:B------:R-:W-:-:S00]  /*0540*/  NOP ;  /* 0x0000000000007918 */ /* 0x000fc00000000000 */
[----:B------:R-:W-:-:S00]  /*0550*/  NOP ;  /* 0x0000000000007918 */ /* 0x000fc00000000000 */
[----:B------:R-:W-:-:S00]  /*0560*/  NOP ;  /* 0x0000000000007918 */ /* 0x000fc00000000000 */
[----:B------:R-:W-:-:S00]  /*0570*/  NOP ;  /* 0x0000000000007918 */ /* 0x000fc00000000000 */
.L_x_12:


//--------------------- .nv.shared._Z22histogram_range_kernelPKhmPjii --------------------------
	.section	.nv.shared._Z22histogram_range_kernelPKhmPjii,"aw",@nobits
	.sectionflags	@""
	.align	16
	.zero		1024


//--------------------- .nv.shared.reserved.0     --------------------------
	.section	.nv.shared.reserved.0,"aw",@nobits
	.weak		__nv_reservedSMEM_offset_0_alias
	.size		__nv_reservedSMEM_offset_0_alias, 0, 64
	.other		__nv_reservedSMEM_offset_0_alias,@"STO_CUDA_RESERVED_SHARED STV_DEFAULT"
__nv_reservedSMEM_offset_0_alias:
	.zero		0
	.zero		64


//--------------------- .nv.constant0._Z22histogram_range_kernelPKhmPjii --------------------------
	.section	.nv.constant0._Z22histogram_range_kernelPKhmPjii,"a",@progbits
	.sectionflags	@""
	.align	4
.nv.constant0._Z22histogram_range_kernelPKhmPjii:
	.zero		928


//--------------------- SYMBOLS --------------------------

	.type		.nv.reservedSmem.offset0,@object
	.size		.nv.reservedSmem.offset0,0x4
	.type		.nv.reservedSmem.cap,@object
	.size		.nv.reservedSmem.cap,0x4
